//
// Generated by NVIDIA NVVM Compiler
//
// Compiler Build ID: CL-36424714
// Cuda compilation tools, release 13.0, V13.0.88
// Based on NVVM 20.0.0
//

.version 9.0
.target sm_100
.address_size 64

	// .globl	_Z6MatAddPfS_S_i
// _ZZ6MatAddPfS_S_iE7sharedA has been demoted
// _ZZ6MatAddPfS_S_iE7sharedB has been demoted

.visible .entry _Z6MatAddPfS_S_i(
	.param .u64 .ptr .align 1 _Z6MatAddPfS_S_i_param_0,
	.param .u64 .ptr .align 1 _Z6MatAddPfS_S_i_param_1,
	.param .u64 .ptr .align 1 _Z6MatAddPfS_S_i_param_2,
	.param .u32 _Z6MatAddPfS_S_i_param_3
)
{
	.reg .pred 	%p<2>;
	.reg .b32 	%r<22>;
	.reg .b32 	%f<6>;
	.reg .b64 	%rd<11>;
	// demoted variable
	.shared .align 4 .b8 _ZZ6MatAddPfS_S_iE7sharedA[1024];
	// demoted variable
	.shared .align 4 .b8 _ZZ6MatAddPfS_S_iE7sharedB[1024];
	ld.param.u64 	%rd1, [_Z6MatAddPfS_S_i_param_0];
	ld.param.u64 	%rd2, [_Z6MatAddPfS_S_i_param_1];
	ld.param.u64 	%rd3, [_Z6MatAddPfS_S_i_param_2];
	ld.param.u32 	%r6, [_Z6MatAddPfS_S_i_param_3];
	mov.u32 	%r7, %ctaid.x;
	mov.u32 	%r8, %ntid.x;
	mov.u32 	%r1, %tid.x;
	mad.lo.s32 	%r2, %r7, %r8, %r1;
	mov.u32 	%r9, %ctaid.y;
	mov.u32 	%r10, %ntid.y;
	mov.u32 	%r3, %tid.y;
	mad.lo.s32 	%r11, %r9, %r10, %r3;
	max.s32 	%r12, %r2, %r11;
	setp.ge.s32 	%p1, %r12, %r6;
	@%p1 bra 	$L__BB0_2;
	cvta.to.global.u64 	%rd4, %rd1;
	cvta.to.global.u64 	%rd5, %rd2;
	cvta.to.global.u64 	%rd6, %rd3;
	mad.lo.s32 	%r13, %r6, %r11, %r2;
	mul.wide.s32 	%rd7, %r13, 4;
	add.s64 	%rd8, %rd4, %rd7;
	ld.global.f32 	%f1, [%rd8];
	shl.b32 	%r14, %r3, 6;
	mov.u32 	%r15, _ZZ6MatAddPfS_S_iE7sharedA;
	add.s32 	%r16, %r15, %r14;
	shl.b32 	%r17, %r1, 2;
	add.s32 	%r18, %r16, %r17;
	st.shared.f32 	[%r18], %f1;
	add.s64 	%rd9, %rd5, %rd7;
	ld.global.f32 	%f2, [%rd9];
	mov.u32 	%r19, _ZZ6MatAddPfS_S_iE7sharedB;
	add.s32 	%r20, %r19, %r14;
	add.s32 	%r21, %r20, %r17;
	st.shared.f32 	[%r21], %f2;
	bar.sync 	0;
	ld.shared.f32 	%f3, [%r18];
	ld.shared.f32 	%f4, [%r21];
	add.f32 	%f5, %f3, %f4;
	add.s64 	%rd10, %rd6, %rd7;
	st.global.f32 	[%rd10], %f5;
$L__BB0_2:
	ret;

}


// ===== COMPILED SASS (sm_100) =====

	.target	sm_100

	.elftype	@"ET_EXEC"


//--------------------- .note.nv.tkinfo           --------------------------
	.section	.note.nv.tkinfo,"",@"SHT_NOTE"
	.sectionflags	@"SHF_NOTE_NV_TKINFO"
	.tkinfo
        /*0018*/ 	.word	0x00000002
        /*0030*/ 	.string	""
        /*0030*/ 	.string	"ptxas"
        /*0030*/ 	.string	"Cuda compilation tools, release 13.0, V13.0.88"
        /*0030*/ 	.string	"Build cuda_13.0.r13.0/compiler.36424714_0"
        /*0030*/ 	.string	"-arch sm_100 -m 64 "



//--------------------- .note.nv.cuinfo           --------------------------
	.section	.note.nv.cuinfo,"",@"SHT_NOTE"
	.sectionflags	@"SHF_NOTE_NV_CUINFO"
        /*0018*/ 	.short	0x0002
        /*001a*/ 	.short	0x0064
        /*001c*/ 	.short	0x0082
	.zero		2


//--------------------- .nv.info                  --------------------------
	.section	.nv.info,"",@"SHT_CUDA_INFO"
	.align	4


	//----- nvinfo : EIATTR_REGCOUNT
	.align		4
        /*0000*/ 	.byte	0x04, 0x2f
        /*0002*/ 	.short	(.L_1 - .L_0)
	.align		4
.L_0:
        /*0004*/ 	.word	index@(_Z6MatAddPfS_S_i)
        /*0008*/ 	.word	0x0000000e


	//----- nvinfo : EIATTR_FRAME_SIZE
	.align		4
.L_1:
        /*000c*/ 	.byte	0x04, 0x11
        /*000e*/ 	.short	(.L_3 - .L_2)
	.align		4
.L_2:
        /*0010*/ 	.word	index@(_Z6MatAddPfS_S_i)
        /*0014*/ 	.word	0x00000000


	//----- nvinfo : EIATTR_MIN_STACK_SIZE
	.align		4
.L_3:
        /*0018*/ 	.byte	0x04, 0x12
        /*001a*/ 	.short	(.L_5 - .L_4)
	.align		4
.L_4:
        /*001c*/ 	.word	index@(_Z6MatAddPfS_S_i)
        /*0020*/ 	.word	0x00000000
.L_5:


//--------------------- .nv.compat                --------------------------
	.section	.nv.compat,"",@"SHT_CUDA_COMPAT_INFO"
	.align	4
        /*0000*/ 	.byte	0x02, 0x09, 0x00, 0x00, 0x02, 0x02, 0x01, 0x00, 0x02, 0x05, 0x05, 0x00, 0x03, 0x07, 0x01, 0x01
        /*0010*/ 	.byte	0x02, 0x03, 0x00, 0x00, 0x02, 0x06, 0x01, 0x00, 0x04, 0x0b, 0x08, 0x00, 0x09, 0x00, 0x00, 0x00
        /*0020*/ 	.byte	0x00, 0x00, 0x00, 0x00


//--------------------- .nv.info._Z6MatAddPfS_S_i --------------------------
	.section	.nv.info._Z6MatAddPfS_S_i,"",@"SHT_CUDA_INFO"
	.sectionflags	@""
	.align	4


	//----- nvinfo : EIATTR_CUDA_API_VERSION
	.align		4
        /*0000*/ 	.byte	0x04, 0x37
        /*0002*/ 	.short	(.L_7 - .L_6)
.L_6:
        /*0004*/ 	.word	0x00000082


	//----- nvinfo : EIATTR_KPARAM_INFO
	.align		4
.L_7:
        /*0008*/ 	.byte	0x04, 0x17
        /*000a*/ 	.short	(.L_9 - .L_8)
.L_8:
        /*000c*/ 	.word	0x00000000
        /*0010*/ 	.short	0x0003
        /*0012*/ 	.short	0x0018
        /*0014*/ 	.byte	0x00, 0xf0, 0x11, 0x00


	//----- nvinfo : EIATTR_KPARAM_INFO
	.align		4
.L_9:
        /*0018*/ 	.byte	0x04, 0x17
        /*001a*/ 	.short	(.L_11 - .L_10)
.L_10:
        /*001c*/ 	.word	0x00000000
        /*0020*/ 	.short	0x0002
        /*0022*/ 	.short	0x0010
        /*0024*/ 	.byte	0x00, 0xf5, 0x21, 0x00


	//----- nvinfo : EIATTR_KPARAM_INFO
	.align		4
.L_11:
        /*0028*/ 	.byte	0x04, 0x17
        /*002a*/ 	.short	(.L_13 - .L_12)
.L_12:
        /*002c*/ 	.word	0x00000000
        /*0030*/ 	.short	0x0001
        /*0032*/ 	.short	0x0008
        /*0034*/ 	.byte	0x00, 0xf5, 0x21, 0x00


	//----- nvinfo : EIATTR_KPARAM_INFO
	.align		4
.L_13:
        /*0038*/ 	.byte	0x04, 0x17
        /*003a*/ 	.short	(.L_15 - .L_14)
.L_14:
        /*003c*/ 	.word	0x00000000
        /*0040*/ 	.short	0x0000
        /*0042*/ 	.short	0x0000
        /*0044*/ 	.byte	0x00, 0xf5, 0x21, 0x00


	//----- nvinfo : EIATTR_SPARSE_MMA_MASK
	.align		4
.L_15:
        /*0048*/ 	.byte	0x03, 0x50
        /*004a*/ 	.short	0x0000


	//----- nvinfo : EIATTR_MAXREG_COUNT
	.align		4
        /*004c*/ 	.byte	0x03, 0x1b
        /*004e*/ 	.short	0x00ff


	//----- nvinfo : EIATTR_NUM_BARRIERS
	.align		4
        /*0050*/ 	.byte	0x02, 0x4c
        /*0052*/ 	.byte	0x01
	.zero		1


	//----- nvinfo : EIATTR_MERCURY_ISA_VERSION
	.align		4
        /*0054*/ 	.byte	0x03, 0x5f
        /*0056*/ 	.short	0x0101


	//----- nvinfo : EIATTR_VRC_CTA_INIT_COUNT
	.align		4
        /*0058*/ 	.byte	0x02, 0x4a
	.zero		1
	.zero		1


	//----- nvinfo : EIATTR_EXIT_INSTR_OFFSETS
	.align		4
        /*005c*/ 	.byte	0x04, 0x1c
        /*005e*/ 	.short	(.L_17 - .L_16)


	//   ....[0]....
.L_16:
        /*0060*/ 	.word	0x000000c0


	//   ....[1]....
        /*0064*/ 	.word	0x00000270


	//----- nvinfo : EIATTR_CBANK_PARAM_SIZE
	.align		4
.L_17:
        /*0068*/ 	.byte	0x03, 0x19
        /*006a*/ 	.short	0x001c


	//----- nvinfo : EIATTR_PARAM_CBANK
	.align		4
        /*006c*/ 	.byte	0x04, 0x0a
        /*006e*/ 	.short	(.L_19 - .L_18)
	.align		4
.L_18:
        /*0070*/ 	.word	index@(.nv.constant0._Z6MatAddPfS_S_i)
        /*0074*/ 	.short	0x0380
        /*0076*/ 	.short	0x001c


	//----- nvinfo : EIATTR_SW_WAR
	.align		4
.L_19:
        /*0078*/ 	.byte	0x04, 0x36
        /*007a*/ 	.short	(.L_21 - .L_20)
.L_20:
        /*007c*/ 	.word	0x00000008
.L_21:


//--------------------- .nv.callgraph             --------------------------
	.section	.nv.callgraph,"",@"SHT_CUDA_CALLGRAPH"
	.align	4
	.sectionentsize	8
	.align		4
        /*0000*/ 	.word	0x00000000
	.align		4
        /*0004*/ 	.word	0xffffffff
	.align		4
        /*0008*/ 	.word	0x00000000
	.align		4
        /*000c*/ 	.word	0xfffffffe
	.align		4
        /*0010*/ 	.word	0x00000000
	.align		4
        /*0014*/ 	.word	0xfffffffd
	.align		4
        /*0018*/ 	.word	0x00000000
	.align		4
        /*001c*/ 	.word	0xfffffffc


//--------------------- .text._Z6MatAddPfS_S_i    --------------------------
	.section	.text._Z6MatAddPfS_S_i,"ax",@progbits
	.align	128
        .global         _Z6MatAddPfS_S_i
        .type           _Z6MatAddPfS_S_i,@function
        .size           _Z6MatAddPfS_S_i,(.L_x_1 - _Z6MatAddPfS_S_i)
        .other          _Z6MatAddPfS_S_i,@"STO_CUDA_ENTRY STV_DEFAULT"
_Z6MatAddPfS_S_i:
.text._Z6MatAddPfS_S_i:
[----:B------:R-:W-:Y:S01]  /*0000*/  LDC R1, c[0x0][0x37c] ;  /* 0x0000df00ff017b82 */ /* 0x000fe20000000800 */
[----:B------:R-:W0:Y:S07]  /*0010*/  S2R R11, SR_TID.X ;  /* 0x00000000000b7919 */ /* 0x000e2e0000002100 */
[----:B------:R-:W0:Y:S01]  /*0020*/  LDC R0, c[0x0][0x360] ;  /* 0x0000d800ff007b82 */ /* 0x000e220000000800 */
[----:B------:R-:W1:Y:S01]  /*0030*/  LDCU UR7, c[0x0][0x398] ;  /* 0x00007300ff0777ac */ /* 0x000e620008000800 */
[----:B------:R-:W2:Y:S06]  /*0040*/  S2R R8, SR_TID.Y ;  /* 0x0000000000087919 */ /* 0x000eac0000002200 */
[----:B------:R-:W0:Y:S08]  /*0050*/  S2UR UR4, SR_CTAID.X ;  /* 0x00000000000479c3 */ /* 0x000e300000002500 */
[----:B------:R-:W2:Y:S08]  /*0060*/  S2UR UR5, SR_CTAID.Y ;  /* 0x00000000000579c3 */ /* 0x000eb00000002600 */
[----:B------:R-:W2:Y:S01]  /*0070*/  LDC R7, c[0x0][0x364] ;  /* 0x0000d900ff077b82 */ /* 0x000ea20000000800 */
[----:B0-----:R-:W-:-:S02]  /*0080*/  IMAD R0, R0, UR4, R11 ;  /* 0x0000000400007c24 */ /* 0x001fc4000f8e020b */
[----:B--2---:R-:W-:-:S05]  /*0090*/  IMAD R7, R7, UR5, R8 ;  /* 0x0000000507077c24 */ /* 0x004fca000f8e0208 */
[----:B------:R-:W-:-:S04]  /*00a0*/  VIMNMX R2, PT, PT, R0, R7, !PT ;  /* 0x0000000700027248 */ /* 0x000fc80007fe0100 */
[----:B-1----:R-:W-:-:S13]  /*00b0*/  ISETP.GE.AND P0, PT, R2, UR7, PT ;  /* 0x0000000702007c0c */ /* 0x002fda000bf06270 */
[----:B------:R-:W-:Y:S05]  /*00c0*/  @P0 EXIT ;  /* 0x000000000000094d */ /* 0x000fea0003800000 */
[----:B------:R-:W0:Y:S01]  /*00d0*/  LDC.64 R2, c[0x0][0x380] ;  /* 0x0000e000ff027b82 */ /* 0x000e220000000a00 */
[----:B------:R-:W1:Y:S01]  /*00e0*/  LDCU.64 UR8, c[0x0][0x358] ;  /* 0x00006b00ff0877ac */ /* 0x000e620008000a00 */
[----:B------:R-:W-:-:S06]  /*00f0*/  IMAD R7, R7, UR7, R0 ;  /* 0x0000000707077c24 */ /* 0x000fcc000f8e0200 */
[----:B------:R-:W2:Y:S01]  /*0100*/  LDC.64 R4, c[0x0][0x388] ;  /* 0x0000e200ff047b82 */ /* 0x000ea20000000a00 */
[----:B0-----:R-:W-:-:S05]  /*0110*/  IMAD.WIDE R2, R7, 0x4, R2 ;  /* 0x0000000407027825 */ /* 0x001fca00078e0202 */
[----:B-1----:R0:W3:Y:S01]  /*0120*/  LDG.E R0, desc[UR8][R2.64] ;  /* 0x0000000802007981 */ /* 0x0020e2000c1e1900 */
[----:B--2---:R-:W-:-:S06]  /*0130*/  IMAD.WIDE R4, R7, 0x4, R4 ;  /* 0x0000000407047825 */ /* 0x004fcc00078e0204 */
[----:B------:R-:W2:Y:S01]  /*0140*/  LDG.E R4, desc[UR8][R4.64] ;  /* 0x0000000804047981 */ /* 0x000ea2000c1e1900 */
[----:B------:R-:W1:Y:S01]  /*0150*/  S2UR UR6, SR_CgaCtaId ;  /* 0x00000000000679c3 */ /* 0x000e620000008800 */
[----:B------:R-:W-:Y:S02]  /*0160*/  UMOV UR4, 0x400 ;  /* 0x0000040000047882 */ /* 0x000fe40000000000 */
[----:B------:R-:W-:-:S05]  /*0170*/  UIADD3 UR5, UPT, UPT, UR4, 0x400, URZ ;  /* 0x0000040004057890 */ /* 0x000fca000fffe0ff */
[----:B0-----:R-:W0:Y:S01]  /*0180*/  LDC.64 R2, c[0x0][0x390] ;  /* 0x0000e400ff027b82 */ /* 0x001e220000000a00 */
[----:B-1----:R-:W-:Y:S02]  /*0190*/  ULEA UR4, UR6, UR4, 0x18 ;  /* 0x0000000406047291 */ /* 0x002fe4000f8ec0ff */
[----:B------:R-:W-:-:S04]  /*01a0*/  ULEA UR5, UR6, UR5, 0x18 ;  /* 0x0000000506057291 */ /* 0x000fc8000f8ec0ff */
[C---:B------:R-:W-:Y:S02]  /*01b0*/  LEA R6, R8.reuse, UR4, 0x6 ;  /* 0x0000000408067c11 */ /* 0x040fe4000f8e30ff */
[----:B------:R-:W-:Y:S02]  /*01c0*/  LEA R8, R8, UR5, 0x6 ;  /* 0x0000000508087c11 */ /* 0x000fe4000f8e30ff */
[C---:B------:R-:W-:Y:S02]  /*01d0*/  LEA R9, R11.reuse, R6, 0x2 ;  /* 0x000000060b097211 */ /* 0x040fe400078e10ff */
[----:B------:R-:W-:Y:S01]  /*01e0*/  LEA R11, R11, R8, 0x2 ;  /* 0x000000080b0b7211 */ /* 0x000fe200078e10ff */
[----:B0-----:R-:W-:Y:S02]  /*01f0*/  IMAD.WIDE R2, R7, 0x4, R2 ;  /* 0x0000000407027825 */ /* 0x001fe400078e0202 */
[----:B---3--:R-:W-:Y:S04]  /*0200*/  STS [R9], R0 ;  /* 0x0000000009007388 */ /* 0x008fe80000000800 */
[----:B--2---:R-:W-:Y:S01]  /*0210*/  STS [R11], R4 ;  /* 0x000000040b007388 */ /* 0x004fe20000000800 */
[----:B------:R-:W-:Y:S06]  /*0220*/  BAR.SYNC.DEFER_BLOCKING 0x0 ;  /* 0x0000000000007b1d */ /* 0x000fec0000010000 */
[----:B------:R-:W-:Y:S04]  /*0230*/  LDS R5, [R9] ;  /* 0x0000000009057984 */ /* 0x000fe80000000800 */
[----:B------:R-:W0:Y:S02]  /*0240*/  LDS R6, [R11] ;  /* 0x000000000b067984 */ /* 0x000e240000000800 */
[----:B0-----:R-:W-:-:S05]  /*0250*/  FADD R5, R5, R6 ;  /* 0x0000000605057221 */ /* 0x001fca0000000000 */
[----:B------:R-:W-:Y:S01]  /*0260*/  STG.E desc[UR8][R2.64], R5 ;  /* 0x0000000502007986 */ /* 0x000fe2000c101908 */
[----:B------:R-:W-:Y:S05]  /*0270*/  EXIT ;  /* 0x000000000000794d */ /* 0x000fea0003800000 */
.L_x_0:
[----:B------:R-:W-:-:S00]  /*0280*/  BRA `(.L_x_0) ;  /* 0xfffffffc00fc7947 */ /* 0x000fc0000383ffff */
[----:B------:R-:W-:-:S00]  /*0290*/  NOP ;  /* 0x0000000000007918 */ /* 0x000fc00000000000 */
        /* <DEDUP_REMOVED lines=14> */
.L_x_1:


//--------------------- .nv.shared._Z6MatAddPfS_S_i --------------------------
	.section	.nv.shared._Z6MatAddPfS_S_i,"aw",@nobits
	.sectionflags	@""
	.align	4
.nv.shared._Z6MatAddPfS_S_i:
	.zero		3072


//--------------------- .nv.shared.reserved.0     --------------------------
	.section	.nv.shared.reserved.0,"aw",@nobits
	.weak		__nv_reservedSMEM_offset_0_alias
	.size		__nv_reservedSMEM_offset_0_alias, 0, 64
	.other		__nv_reservedSMEM_offset_0_alias,@"STO_CUDA_RESERVED_SHARED STV_DEFAULT"
__nv_reservedSMEM_offset_0_alias:
	.zero		0
	.zero		64


//--------------------- .nv.constant0._Z6MatAddPfS_S_i --------------------------
	.section	.nv.constant0._Z6MatAddPfS_S_i,"a",@progbits
	.sectionflags	@""
	.align	4
.nv.constant0._Z6MatAddPfS_S_i:
	.zero		924


//--------------------- SYMBOLS --------------------------

	.type		.nv.reservedSmem.offset0,@object
	.size		.nv.reservedSmem.offset0,0x4
	.type		.nv.reservedSmem.cap,@object
	.size		.nv.reservedSmem.cap,0x4
